	.headerflags	@"EF_CUDA_TEXMODE_UNIFIED EF_CUDA_64BIT_ADDRESS EF_CUDA_ACCELERATORS EF_CUDA_SM90 EF_CUDA_VIRTUAL_SM(EF_CUDA_SM90)"
	.elftype	@"ET_EXEC"


//--------------------- .nv.info                  --------------------------
	.section	.nv.info,"",@"SHT_CUDA_INFO"
	.align	4


	//----- nvinfo : EIATTR_REGCOUNT
	.align		4
        /*0000*/ 	.byte	0x04, 0x2f
        /*0002*/ 	.short	(.L_1 - .L_0)
	.align		4
.L_0:
        /*0004*/ 	.word	index@(triton_poi_fused_convolution_10)
        /*0008*/ 	.word	0x0000001f


	//----- nvinfo : EIATTR_MIN_STACK_SIZE
	.align		4
.L_1:
        /*000c*/ 	.byte	0x04, 0x12
        /*000e*/ 	.short	(.L_3 - .L_2)
	.align		4
.L_2:
        /*0010*/ 	.word	index@(triton_poi_fused_convolution_10)
        /*0014*/ 	.word	0x00000000


	//----- nvinfo : EIATTR_FRAME_SIZE
	.align		4
.L_3:
        /*0018*/ 	.byte	0x04, 0x11
        /*001a*/ 	.short	(.L_5 - .L_4)
	.align		4
.L_4:
        /*001c*/ 	.word	index@(triton_poi_fused_convolution_10)
        /*0020*/ 	.word	0x00000000


	//----- nvinfo : EIATTR_MIN_STACK_SIZE
	.align		4
.L_5:
        /*0024*/ 	.byte	0x04, 0x12
        /*0026*/ 	.short	(.L_7 - .L_6)
	.align		4
.L_6:
        /*0028*/ 	.word	index@(triton_poi_fused_convolution_10)
        /*002c*/ 	.word	0x00000000
.L_7:


//--------------------- .nv.info.triton_poi_fused_convolution_10 --------------------------
	.section	.nv.info.triton_poi_fused_convolution_10,"",@"SHT_CUDA_INFO"
	.sectionflags	@""
	.align	4


	//----- nvinfo : EIATTR_CUDA_API_VERSION
	.align		4
        /*0000*/ 	.byte	0x04, 0x37
        /*0002*/ 	.short	(.L_9 - .L_8)
.L_8:
        /*0004*/ 	.word	0x0000007c


	//----- nvinfo : EIATTR_KPARAM_INFO
	.align		4
.L_9:
        /*0008*/ 	.byte	0x04, 0x17
        /*000a*/ 	.short	(.L_11 - .L_10)
.L_10:
        /*000c*/ 	.word	0x00000000
        /*0010*/ 	.short	0x0003
        /*0012*/ 	.short	0x0014
        /*0014*/ 	.byte	0x00, 0xf0, 0x11, 0x00


	//----- nvinfo : EIATTR_KPARAM_INFO
	.align		4
.L_11:
        /*0018*/ 	.byte	0x04, 0x17
        /*001a*/ 	.short	(.L_13 - .L_12)
.L_12:
        /*001c*/ 	.word	0x00000000
        /*0020*/ 	.short	0x0002
        /*0022*/ 	.short	0x0010
        /*0024*/ 	.byte	0x00, 0xf0, 0x11, 0x00


	//----- nvinfo : EIATTR_KPARAM_INFO
	.align		4
.L_13:
        /*0028*/ 	.byte	0x04, 0x17
        /*002a*/ 	.short	(.L_15 - .L_14)
.L_14:
        /*002c*/ 	.word	0x00000000
        /*0030*/ 	.short	0x0001
        /*0032*/ 	.short	0x0008
        /*0034*/ 	.byte	0x00, 0xf4, 0x21, 0x00


	//----- nvinfo : EIATTR_KPARAM_INFO
	.align		4
.L_15:
        /*0038*/ 	.byte	0x04, 0x17
        /*003a*/ 	.short	(.L_17 - .L_16)
.L_16:
        /*003c*/ 	.word	0x00000000
        /*0040*/ 	.short	0x0000
        /*0042*/ 	.short	0x0000
        /*0044*/ 	.byte	0x00, 0xf4, 0x21, 0x00


	//----- nvinfo : EIATTR_SPARSE_MMA_MASK
	.align		4
.L_17:
        /*0048*/ 	.byte	0x03, 0x50
        /*004a*/ 	.short	0x0000


	//----- nvinfo : EIATTR_MAXREG_COUNT
	.align		4
        /*004c*/ 	.byte	0x03, 0x1b
        /*004e*/ 	.short	0x00ff


	//----- nvinfo : EIATTR_EXIT_INSTR_OFFSETS
	.align		4
        /*0050*/ 	.byte	0x04, 0x1c
        /*0052*/ 	.short	(.L_19 - .L_18)


	//   ....[0]....
.L_18:
        /*0054*/ 	.word	0x000005e0


	//   ....[1]....
        /*0058*/ 	.word	0x00000630


	//----- nvinfo : EIATTR_REQNTID
	.align		4
.L_19:
        /*005c*/ 	.byte	0x04, 0x10
        /*005e*/ 	.short	(.L_21 - .L_20)
.L_20:
        /*0060*/ 	.word	0x00000080
        /*0064*/ 	.word	0x00000001
        /*0068*/ 	.word	0x00000001


	//----- nvinfo : EIATTR_CBANK_PARAM_SIZE
	.align		4
.L_21:
        /*006c*/ 	.byte	0x03, 0x19
        /*006e*/ 	.short	0x0018


	//----- nvinfo : EIATTR_PARAM_CBANK
	.align		4
        /*0070*/ 	.byte	0x04, 0x0a
        /*0072*/ 	.short	(.L_23 - .L_22)
	.align		4
.L_22:
        /*0074*/ 	.word	index@(.nv.constant0.triton_poi_fused_convolution_10)
        /*0078*/ 	.short	0x0210
        /*007a*/ 	.short	0x0018


	//----- nvinfo : EIATTR_SW_WAR
	.align		4
.L_23:
        /*007c*/ 	.byte	0x04, 0x36
        /*007e*/ 	.short	(.L_25 - .L_24)
.L_24:
        /*0080*/ 	.word	0x00000008
.L_25:


//--------------------- .nv.callgraph             --------------------------
	.section	.nv.callgraph,"",@"SHT_CUDA_CALLGRAPH"
	.align	4
	.sectionentsize	8
	.align		4
        /*0000*/ 	.word	0x00000000
	.align		4
        /*0004*/ 	.word	0xffffffff
	.align		4
        /*0008*/ 	.word	0x00000000
	.align		4
        /*000c*/ 	.word	0xfffffffe
	.align		4
        /*0010*/ 	.word	0x00000000
	.align		4
        /*0014*/ 	.word	0xfffffffd
	.align		4
        /*0018*/ 	.word	0x00000000
	.align		4
        /*001c*/ 	.word	0xfffffffc


//--------------------- .text.triton_poi_fused_convolution_10 --------------------------
	.section	.text.triton_poi_fused_convolution_10,"ax",@progbits
	.sectionflags	@"SHF_BARRIERS=1"
	.align	128
        .global         triton_poi_fused_convolution_10
        .type           triton_poi_fused_convolution_10,@function
        .size           triton_poi_fused_convolution_10,(.L_x_1 - triton_poi_fused_convolution_10)
        .other          triton_poi_fused_convolution_10,@"STO_CUDA_ENTRY STV_DEFAULT"
triton_poi_fused_convolution_10:
.text.triton_poi_fused_convolution_10:
[----:B------:R-:W0:Y:S01]  /*0000*/  LDC R1, c[0x0][0x28] ;  /* 0x00000a00ff017b82 */ /* 0x000e220000000800 */
[----:B------:R-:W1:Y:S07]  /*0010*/  S2R R0, SR_CTAID.X ;  /* 0x0000000000007919 */ /* 0x000e6e0000002500 */
[----:B------:R-:W2:Y:S01]  /*0020*/  LDC.64 R14, c[0x0][0x210] ;  /* 0x00008400ff0e7b82 */ /* 0x000ea20000000a00 */
[----:B------:R-:W-:Y:S01]  /*0030*/  IMAD.MOV.U32 R19, RZ, RZ, RZ ;  /* 0x000000ffff137224 */ /* 0x000fe200078e00ff */
[----:B------:R-:W-:Y:S01]  /*0040*/  ULDC.64 UR6, c[0x0][0x208] ;  /* 0x0000820000067ab9 */ /* 0x000fe20000000a00 */
[----:B------:R-:W3:Y:S01]  /*0050*/  S2R R21, SR_TID.X ;  /* 0x0000000000157919 */ /* 0x000ee20000002100 */
[----:B------:R-:W4:Y:S01]  /*0060*/  S2R R18, SR_CTAID.Y ;  /* 0x0000000000127919 */ /* 0x000f220000002600 */
[----:B------:R-:W-:-:S02]  /*0070*/  IMAD.MOV.U32 R20, RZ, RZ, RZ ;  /* 0x000000ffff147224 */ /* 0x000fc400078e00ff */
[----:B-1----:R-:W-:Y:S01]  /*0080*/  IMAD.SHL.U32 R0, R0, 0x10, RZ ;  /* 0x0000001000007824 */ /* 0x002fe200078e00ff */
[----:B---3--:R-:W-:-:S04]  /*0090*/  SHF.R.U32.HI R17, RZ, 0x4, R21 ;  /* 0x00000004ff117819 */ /* 0x008fc80000011615 */
[----:B------:R-:W-:Y:S01]  /*00a0*/  LOP3.LUT R6, R0, 0xf, R21, 0xf8, !PT ;  /* 0x0000000f00067812 */ /* 0x000fe200078ef815 */
[----:B----4-:R-:W-:Y:S01]  /*00b0*/  IMAD.SHL.U32 R16, R18, 0x40, RZ ;  /* 0x0000004012107824 */ /* 0x010fe200078e00ff */
[----:B------:R-:W-:Y:S02]  /*00c0*/  SGXT.U32 R17, R17, 0x3 ;  /* 0x000000031111781a */ /* 0x000fe40000000000 */
[----:B------:R-:W-:Y:S02]  /*00d0*/  ISETP.GE.AND P0, PT, R6, 0x9, PT ;  /* 0x000000090600780c */ /* 0x000fe40003f06270 */
[----:B------:R-:W-:Y:S02]  /*00e0*/  LOP3.LUT R2, R16, R17, RZ, 0xfc, !PT ;  /* 0x0000001110027212 */ /* 0x000fe400078efcff */
[----:B------:R-:W-:Y:S02]  /*00f0*/  LOP3.LUT R3, R16, 0x8, R17, 0xfe, !PT ;  /* 0x0000000810037812 */ /* 0x000fe400078efe11 */
[----:B------:R-:W-:Y:S01]  /*0100*/  LOP3.LUT R4, R16, 0x10, R17, 0xfe, !PT ;  /* 0x0000001010047812 */ /* 0x000fe200078efe11 */
[--C-:B------:R-:W-:Y:S01]  /*0110*/  IMAD R27, R2, 0x9, R6.reuse ;  /* 0x00000009021b7824 */ /* 0x100fe200078e0206 */
        /* <DEDUP_REMOVED lines=9> */
[----:B------:R-:W-:-:S02]  /*01b0*/  IMAD R11, R11, 0x9, R6 ;  /* 0x000000090b0b7824 */ /* 0x000fc400078e0206 */
[--C-:B------:R-:W-:Y:S02]  /*01c0*/  IMAD R13, R13, 0x9, R6.reuse ;  /* 0x000000090d0d7824 */ /* 0x100fe400078e0206 */
[----:B------:R-:W-:Y:S02]  /*01d0*/  IMAD R23, R23, 0x9, R6 ;  /* 0x0000000917177824 */ /* 0x000fe400078e0206 */
[----:B--2---:R-:W-:-:S04]  /*01e0*/  IMAD.WIDE R26, R27, 0x4, R14 ;  /* 0x000000041b1a7825 */ /* 0x004fc800078e020e */
[--C-:B------:R-:W-:Y:S01]  /*01f0*/  IMAD.WIDE R2, R3, 0x4, R14.reuse ;  /* 0x0000000403027825 */ /* 0x100fe200078e020e */
[----:B------:R1:W2:Y:S01]  /*0200*/  @!P0 LDG.E.EL R19, desc[UR6][R26.64] ;  /* 0x000000061a138981 */ /* 0x0002a2000c2e1900 */
[----:B------:R-:W-:Y:S02]  /*0210*/  CS2R R24, SRZ ;  /* 0x0000000000187805 */ /* 0x000fe4000001ff00 */
[--C-:B------:R-:W-:Y:S01]  /*0220*/  IMAD.WIDE R4, R5, 0x4, R14.reuse ;  /* 0x0000000405047825 */ /* 0x100fe200078e020e */
[----:B------:R3:W4:Y:S03]  /*0230*/  @!P0 LDG.E.EL R20, desc[UR6][R2.64] ;  /* 0x0000000602148981 */ /* 0x000726000c2e1900 */
[----:B------:R-:W-:-:S04]  /*0240*/  IMAD.WIDE R6, R7, 0x4, R14 ;  /* 0x0000000407067825 */ /* 0x000fc800078e020e */
[----:B------:R-:W-:-:S04]  /*0250*/  IMAD.WIDE R8, R9, 0x4, R14 ;  /* 0x0000000409087825 */ /* 0x000fc800078e020e */
[----:B------:R-:W-:-:S04]  /*0260*/  IMAD.WIDE R10, R11, 0x4, R14 ;  /* 0x000000040b0a7825 */ /* 0x000fc800078e020e */
[--C-:B------:R-:W-:Y:S01]  /*0270*/  IMAD.WIDE R12, R13, 0x4, R14.reuse ;  /* 0x000000040d0c7825 */ /* 0x100fe200078e020e */
[----:B-1----:R-:W-:Y:S01]  /*0280*/  CS2R R26, SRZ ;  /* 0x00000000001a7805 */ /* 0x002fe2000001ff00 */
[----:B------:R-:W5:Y:S02]  /*0290*/  @!P0 LDG.E.EL R24, desc[UR6][R6.64] ;  /* 0x0000000606188981 */ /* 0x000f64000c2e1900 */
[----:B------:R-:W-:Y:S01]  /*02a0*/  IMAD.WIDE R14, R23, 0x4, R14 ;  /* 0x00000004170e7825 */ /* 0x000fe200078e020e */
[----:B------:R-:W-:Y:S01]  /*02b0*/  HFMA2.MMA R23, -RZ, RZ, 0, 0 ;  /* 0x00000000ff177435 */ /* 0x000fe200000001ff */
[----:B------:R-:W5:Y:S02]  /*02c0*/  @!P0 LDG.E.EL R25, desc[UR6][R10.64] ;  /* 0x000000060a198981 */ /* 0x000f64000c2e1900 */
[----:B------:R-:W-:Y:S02]  /*02d0*/  IMAD.MOV.U32 R22, RZ, RZ, RZ ;  /* 0x000000ffff167224 */ /* 0x000fe400078e00ff */
[----:B------:R-:W5:Y:S04]  /*02e0*/  @!P0 LDG.E.EL R27, desc[UR6][R12.64] ;  /* 0x000000060c1b8981 */ /* 0x000f68000c2e1900 */
[----:B------:R-:W5:Y:S04]  /*02f0*/  @!P0 LDG.E.EL R22, desc[UR6][R4.64] ;  /* 0x0000000604168981 */ /* 0x000f68000c2e1900 */
[----:B------:R1:W5:Y:S04]  /*0300*/  @!P0 LDG.E.EL R23, desc[UR6][R8.64] ;  /* 0x0000000608178981 */ /* 0x000368000c2e1900 */
[----:B------:R-:W5:Y:S01]  /*0310*/  @!P0 LDG.E.EL R26, desc[UR6][R14.64] ;  /* 0x000000060e1a8981 */ /* 0x000f62000c2e1900 */
[----:B------:R-:W1:Y:S01]  /*0320*/  S2UR UR5, SR_CgaCtaId ;  /* 0x00000000000579c3 */ /* 0x000e620000008800 */
[----:B---3--:R-:W-:Y:S01]  /*0330*/  IMAD.SHL.U32 R2, R21, 0x40, RZ ;  /* 0x0000004015027824 */ /* 0x008fe200078e00ff */
[----:B------:R-:W-:-:S04]  /*0340*/  UMOV UR4, 0x400 ;  /* 0x0000040000047882 */ /* 0x000fc80000000000 */
[----:B------:R-:W-:-:S04]  /*0350*/  LOP3.LUT R2, R2, 0x3c0, RZ, 0xc0, !PT ;  /* 0x000003c002027812 */ /* 0x000fc800078ec0ff */
[----:B------:R-:W-:Y:S01]  /*0360*/  LOP3.LUT R3, R2, R17, RZ, 0xfc, !PT ;  /* 0x0000001102037212 */ /* 0x000fe200078efcff */
[----:B01----:R-:W-:-:S06]  /*0370*/  UPRMT UR4, UR5, 0x654, UR4 ;  /* 0x0000065405047896 */ /* 0x003fcc0008000004 */
[----:B------:R-:W-:-:S05]  /*0380*/  LEA.HI R2, R2, UR4, RZ, 0x1e ;  /* 0x0000000402027c11 */ /* 0x000fca000f8ff0ff */
[----:B------:R-:W-:Y:S01]  /*0390*/  IMAD R28, R3, 0x4, R2 ;  /* 0x00000004031c7824 */ /* 0x000fe200078e0202 */
[C---:B------:R-:W-:Y:S01]  /*03a0*/  LOP3.LUT R2, R21.reuse, 0x70, RZ, 0xc0, !PT ;  /* 0x0000007015027812 */ /* 0x040fe200078ec0ff */
[----:B------:R-:W-:-:S03]  /*03b0*/  IMAD.SHL.U32 R21, R21, 0x4, RZ ;  /* 0x0000000415157824 */ /* 0x000fc600078e00ff */
[----:B------:R-:W-:Y:S02]  /*03c0*/  IADD3 R3, R2, UR4, RZ ;  /* 0x0000000402037c10 */ /* 0x000fe4000fffe0ff */
[----:B------:R-:W-:-:S05]  /*03d0*/  LOP3.LUT R8, R21, 0x1fc, RZ, 0xc0, !PT ;  /* 0x000001fc15087812 */ /* 0x000fca00078ec0ff */
[----:B------:R-:W-:Y:S01]  /*03e0*/  IMAD R4, R8, 0x4, R3 ;  /* 0x0000000408047824 */ /* 0x000fe200078e0203 */
[----:B------:R-:W-:Y:S02]  /*03f0*/  SHF.R.S32.HI R3, RZ, 0x19, R18 ;  /* 0x00000019ff037819 */ /* 0x000fe40000011412 */
[----:B------:R-:W-:Y:S02]  /*0400*/  LOP3.LUT R16, R16, 0x3c, R21, 0xf8, !PT ;  /* 0x0000003c10107812 */ /* 0x000fe400078ef815 */
[----:B------:R-:W-:-:S04]  /*0410*/  SGXT R3, R3, 0x1 ;  /* 0x000000010303781a */ /* 0x000fc80000000200 */
[----:B------:R-:W-:Y:S02]  /*0420*/  LEA.HI R9, R3, R16, RZ, 0x5 ;  /* 0x0000001003097211 */ /* 0x000fe400078f28ff */
[----:B------:R-:W0:Y:S02]  /*0430*/  LDC.64 R2, c[0x0][0x218] ;  /* 0x00008600ff027b82 */ /* 0x000e240000000a00 */
[----:B------:R-:W-:Y:S02]  /*0440*/  LOP3.LUT R11, R9, 0xffffffe0, RZ, 0xc0, !PT ;  /* 0xffffffe0090b7812 */ /* 0x000fe400078ec0ff */
[----:B------:R-:W-:Y:S02]  /*0450*/  SHF.R.S32.HI R10, RZ, 0x5, R9 ;  /* 0x00000005ff0a7819 */ /* 0x000fe40000011409 */
[----:B------:R-:W-:Y:S01]  /*0460*/  LOP3.LUT R9, R0, R17, RZ, 0xfc, !PT ;  /* 0x0000001100097212 */ /* 0x000fe200078efcff */
[----:B------:R-:W-:Y:S01]  /*0470*/  IMAD.IADD R11, R16, 0x1, -R11 ;  /* 0x00000001100b7824 */ /* 0x000fe200078e0a0b */
[----:B------:R-:W-:-:S02]  /*0480*/  LOP3.LUT R0, R0, 0x8, R17, 0xfe, !PT ;  /* 0x0000000800007812 */ /* 0x000fc400078efe11 */
[----:B------:R-:W-:Y:S01]  /*0490*/  LOP3.LUT R13, R8, 0x200, RZ, 0xfc, !PT ;  /* 0x00000200080d7812 */ /* 0x000fe200078efcff */
[----:B------:R-:W-:Y:S01]  /*04a0*/  IMAD R12, R10, 0x120, R11 ;  /* 0x000001200a0c7824 */ /* 0x000fe200078e020b */
[C---:B------:R-:W-:Y:S02]  /*04b0*/  ISETP.GE.AND P1, PT, R9.reuse, 0x9, PT ;  /* 0x000000090900780c */ /* 0x040fe40003f26270 */
[----:B------:R-:W-:Y:S01]  /*04c0*/  ISETP.GE.AND P0, PT, R0, 0x9, PT ;  /* 0x000000090000780c */ /* 0x000fe20003f06270 */
[----:B------:R-:W-:Y:S01]  /*04d0*/  IMAD R11, R9, 0x20, R12 ;  /* 0x00000020090b7824 */ /* 0x000fe200078e020c */
[----:B------:R-:W-:-:S04]  /*04e0*/  SHF.R.U32.HI R13, RZ, 0x2, R13 ;  /* 0x00000002ff0d7819 */ /* 0x000fc8000001160d */
[----:B------:R-:W-:Y:S01]  /*04f0*/  LOP3.LUT R13, R13, 0xf0, RZ, 0xc0, !PT ;  /* 0x000000f00d0d7812 */ /* 0x000fe200078ec0ff */
[----:B0-----:R-:W-:-:S03]  /*0500*/  IMAD.WIDE R10, R11, 0x4, R2 ;  /* 0x000000040b0a7825 */ /* 0x001fc600078e0202 */
[----:B------:R-:W-:-:S05]  /*0510*/  IADD3 R13, R13, UR4, RZ ;  /* 0x000000040d0d7c10 */ /* 0x000fca000fffe0ff */
[----:B------:R-:W-:Y:S01]  /*0520*/  IMAD R13, R8, 0x4, R13 ;  /* 0x00000004080d7824 */ /* 0x000fe200078e020d */
[----:B--2---:R-:W-:Y:S04]  /*0530*/  STS [R28], R19 ;  /* 0x000000131c007388 */ /* 0x004fe80000000800 */
[----:B----4-:R-:W-:Y:S04]  /*0540*/  STS [R28+0x20], R20 ;  /* 0x000020141c007388 */ /* 0x010fe80000000800 */
[----:B-----5:R-:W-:Y:S04]  /*0550*/  STS [R28+0x60], R24 ;  /* 0x000060181c007388 */ /* 0x020fe80000000800 */
[----:B------:R-:W-:Y:S04]  /*0560*/  STS [R28+0xa0], R25 ;  /* 0x0000a0191c007388 */ /* 0x000fe80000000800 */
[----:B------:R-:W-:Y:S04]  /*0570*/  STS [R28+0xc0], R27 ;  /* 0x0000c01b1c007388 */ /* 0x000fe80000000800 */
[----:B------:R-:W-:Y:S04]  /*0580*/  STS [R28+0x40], R22 ;  /* 0x000040161c007388 */ /* 0x000fe80000000800 */
[----:B------:R-:W-:Y:S04]  /*0590*/  STS [R28+0x80], R23 ;  /* 0x000080171c007388 */ /* 0x000fe80000000800 */
[----:B------:R-:W-:Y:S01]  /*05a0*/  STS [R28+0xe0], R26 ;  /* 0x0000e01a1c007388 */ /* 0x000fe20000000800 */
[----:B------:R-:W-:Y:S06]  /*05b0*/  BAR.SYNC.DEFER_BLOCKING 0x0 ;  /* 0x0000000000007b1d */ /* 0x000fec0000010000 */
[----:B------:R-:W0:Y:S04]  /*05c0*/  LDS.128 R4, [R4] ;  /* 0x0000000004047984 */ /* 0x000e280000000c00 */
[----:B0-----:R0:W-:Y:S02]  /*05d0*/  @!P1 STG.E.128 desc[UR6][R10.64], R4 ;  /* 0x000000040a009986 */ /* 0x0011e4000c101d06 */
[----:B0-----:R-:W-:Y:S05]  /*05e0*/  @P0 EXIT ;  /* 0x000000000000094d */ /* 0x001fea0003800000 */
[----:B0-----:R-:W0:Y:S01]  /*05f0*/  LDS.128 R8, [R13+0x800] ;  /* 0x000800000d087984 */ /* 0x001e220000000c00 */
[----:B------:R-:W-:-:S04]  /*0600*/  IMAD R5, R0, 0x20, R12 ;  /* 0x0000002000057824 */ /* 0x000fc800078e020c */
[----:B------:R-:W-:-:S05]  /*0610*/  IMAD.WIDE R2, R5, 0x4, R2 ;  /* 0x0000000405027825 */ /* 0x000fca00078e0202 */
[----:B0-----:R-:W-:Y:S01]  /*0620*/  STG.E.128 desc[UR6][R2.64], R8 ;  /* 0x0000000802007986 */ /* 0x001fe2000c101d06 */
[----:B------:R-:W-:Y:S05]  /*0630*/  EXIT ;  /* 0x000000000000794d */ /* 0x000fea0003800000 */
.L_x_0:
[----:B------:R-:W-:-:S00]  /*0640*/  BRA `(.L_x_0) ;  /* 0xfffffffc00fc7947 */ /* 0x000fc0000383ffff */
[----:B------:R-:W-:-:S00]  /*0650*/  NOP ;  /* 0x0000000000007918 */ /* 0x000fc00000000000 */
        /* <DEDUP_REMOVED lines=10> */
.L_x_1:


//--------------------- .nv.shared.triton_poi_fused_convolution_10 --------------------------
	.section	.nv.shared.triton_poi_fused_convolution_10,"aw",@nobits
	.sectionflags	@""
	.align	16
	.zero		1024


//--------------------- .nv.constant0.triton_poi_fused_convolution_10 --------------------------
	.section	.nv.constant0.triton_poi_fused_convolution_10,"a",@progbits
	.sectionflags	@""
	.align	4
.nv.constant0.triton_poi_fused_convolution_10:
	.zero		552
